//
// Generated by NVIDIA NVVM Compiler
//
// Compiler Build ID: CL-36424714
// Cuda compilation tools, release 13.0, V13.0.88
// Based on NVVM 20.0.0
//

.version 9.0
.target sm_100
.address_size 64

	// .globl	_Z10pop_kerneliPf

.visible .entry _Z10pop_kerneliPf(
	.param .u32 _Z10pop_kerneliPf_param_0,
	.param .u64 .ptr .align 1 _Z10pop_kerneliPf_param_1
)
{
	.reg .pred 	%p<2>;
	.reg .b32 	%r<6>;
	.reg .b32 	%f<3>;
	.reg .b64 	%rd<5>;
	.reg .b64 	%fd<5>;

	ld.param.u32 	%r2, [_Z10pop_kerneliPf_param_0];
	ld.param.u64 	%rd1, [_Z10pop_kerneliPf_param_1];
	mov.u32 	%r3, %ctaid.x;
	mov.u32 	%r4, %ntid.x;
	mov.u32 	%r5, %tid.x;
	mad.lo.s32 	%r1, %r3, %r4, %r5;
	setp.ge.s32 	%p1, %r1, %r2;
	@%p1 bra 	$L__BB0_2;
	cvta.to.global.u64 	%rd2, %rd1;
	mul.wide.s32 	%rd3, %r1, 4;
	add.s64 	%rd4, %rd2, %rd3;
	ld.global.f32 	%f1, [%rd4];
	cvt.f64.f32 	%fd1, %f1;
	fma.rn.f64 	%fd2, %fd1, 0d4045000000000000, 0d0000000000000000;
	add.f64 	%fd3, %fd2, 0d40F82AC000000000;
	add.f64 	%fd4, %fd3, 0dC0F82AC000000000;
	cvt.rn.f32.f64 	%f2, %fd4;
	st.global.f32 	[%rd4], %f2;
$L__BB0_2:
	ret;

}


// ===== COMPILED SASS (sm_100) =====

	.target	sm_100

	.elftype	@"ET_EXEC"


//--------------------- .note.nv.tkinfo           --------------------------
	.section	.note.nv.tkinfo,"",@"SHT_NOTE"
	.sectionflags	@"SHF_NOTE_NV_TKINFO"
	.tkinfo
        /*0018*/ 	.word	0x00000002
        /*0030*/ 	.string	""
        /*0030*/ 	.string	"ptxas"
        /*0030*/ 	.string	"Cuda compilation tools, release 13.0, V13.0.88"
        /*0030*/ 	.string	"Build cuda_13.0.r13.0/compiler.36424714_0"
        /*0030*/ 	.string	"-arch sm_100 -m 64 "



//--------------------- .note.nv.cuinfo           --------------------------
	.section	.note.nv.cuinfo,"",@"SHT_NOTE"
	.sectionflags	@"SHF_NOTE_NV_CUINFO"
        /*0018*/ 	.short	0x0002
        /*001a*/ 	.short	0x0064
        /*001c*/ 	.short	0x0082
	.zero		2


//--------------------- .nv.info                  --------------------------
	.section	.nv.info,"",@"SHT_CUDA_INFO"
	.align	4


	//----- nvinfo : EIATTR_REGCOUNT
	.align		4
        /*0000*/ 	.byte	0x04, 0x2f
        /*0002*/ 	.short	(.L_1 - .L_0)
	.align		4
.L_0:
        /*0004*/ 	.word	index@(_Z10pop_kerneliPf)
        /*0008*/ 	.word	0x00000008


	//----- nvinfo : EIATTR_FRAME_SIZE
	.align		4
.L_1:
        /*000c*/ 	.byte	0x04, 0x11
        /*000e*/ 	.short	(.L_3 - .L_2)
	.align		4
.L_2:
        /*0010*/ 	.word	index@(_Z10pop_kerneliPf)
        /*0014*/ 	.word	0x00000000


	//----- nvinfo : EIATTR_MIN_STACK_SIZE
	.align		4
.L_3:
        /*0018*/ 	.byte	0x04, 0x12
        /*001a*/ 	.short	(.L_5 - .L_4)
	.align		4
.L_4:
        /*001c*/ 	.word	index@(_Z10pop_kerneliPf)
        /*0020*/ 	.word	0x00000000
.L_5:


//--------------------- .nv.compat                --------------------------
	.section	.nv.compat,"",@"SHT_CUDA_COMPAT_INFO"
	.align	4
        /*0000*/ 	.byte	0x02, 0x09, 0x00, 0x00, 0x02, 0x02, 0x01, 0x00, 0x02, 0x05, 0x05, 0x00, 0x03, 0x07, 0x01, 0x01
        /*0010*/ 	.byte	0x02, 0x03, 0x00, 0x00, 0x02, 0x06, 0x01, 0x00, 0x04, 0x0b, 0x08, 0x00, 0x01, 0x00, 0x00, 0x00
        /*0020*/ 	.byte	0x00, 0x00, 0x00, 0x00


//--------------------- .nv.info._Z10pop_kerneliPf --------------------------
	.section	.nv.info._Z10pop_kerneliPf,"",@"SHT_CUDA_INFO"
	.sectionflags	@""
	.align	4


	//----- nvinfo : EIATTR_CUDA_API_VERSION
	.align		4
        /*0000*/ 	.byte	0x04, 0x37
        /*0002*/ 	.short	(.L_7 - .L_6)
.L_6:
        /*0004*/ 	.word	0x00000082


	//----- nvinfo : EIATTR_KPARAM_INFO
	.align		4
.L_7:
        /*0008*/ 	.byte	0x04, 0x17
        /*000a*/ 	.short	(.L_9 - .L_8)
.L_8:
        /*000c*/ 	.word	0x00000000
        /*0010*/ 	.short	0x0001
        /*0012*/ 	.short	0x0008
        /*0014*/ 	.byte	0x00, 0xf5, 0x21, 0x00


	//----- nvinfo : EIATTR_KPARAM_INFO
	.align		4
.L_9:
        /*0018*/ 	.byte	0x04, 0x17
        /*001a*/ 	.short	(.L_11 - .L_10)
.L_10:
        /*001c*/ 	.word	0x00000000
        /*0020*/ 	.short	0x0000
        /*0022*/ 	.short	0x0000
        /*0024*/ 	.byte	0x00, 0xf0, 0x11, 0x00


	//----- nvinfo : EIATTR_SPARSE_MMA_MASK
	.align		4
.L_11:
        /*0028*/ 	.byte	0x03, 0x50
        /*002a*/ 	.short	0x0000


	//----- nvinfo : EIATTR_MAXREG_COUNT
	.align		4
        /*002c*/ 	.byte	0x03, 0x1b
        /*002e*/ 	.short	0x00ff


	//----- nvinfo : EIATTR_MERCURY_ISA_VERSION
	.align		4
        /*0030*/ 	.byte	0x03, 0x5f
        /*0032*/ 	.short	0x0101


	//----- nvinfo : EIATTR_VRC_CTA_INIT_COUNT
	.align		4
        /*0034*/ 	.byte	0x02, 0x4a
	.zero		1
	.zero		1


	//----- nvinfo : EIATTR_EXIT_INSTR_OFFSETS
	.align		4
        /*0038*/ 	.byte	0x04, 0x1c
        /*003a*/ 	.short	(.L_13 - .L_12)


	//   ....[0]....
.L_12:
        /*003c*/ 	.word	0x00000070


	//   ....[1]....
        /*0040*/ 	.word	0x00000120


	//----- nvinfo : EIATTR_CBANK_PARAM_SIZE
	.align		4
.L_13:
        /*0044*/ 	.byte	0x03, 0x19
        /*0046*/ 	.short	0x0010


	//----- nvinfo : EIATTR_PARAM_CBANK
	.align		4
        /*0048*/ 	.byte	0x04, 0x0a
        /*004a*/ 	.short	(.L_15 - .L_14)
	.align		4
.L_14:
        /*004c*/ 	.word	index@(.nv.constant0._Z10pop_kerneliPf)
        /*0050*/ 	.short	0x0380
        /*0052*/ 	.short	0x0010


	//----- nvinfo : EIATTR_SW_WAR
	.align		4
.L_15:
        /*0054*/ 	.byte	0x04, 0x36
        /*0056*/ 	.short	(.L_17 - .L_16)
.L_16:
        /*0058*/ 	.word	0x00000008
.L_17:


//--------------------- .nv.callgraph             --------------------------
	.section	.nv.callgraph,"",@"SHT_CUDA_CALLGRAPH"
	.align	4
	.sectionentsize	8
	.align		4
        /*0000*/ 	.word	0x00000000
	.align		4
        /*0004*/ 	.word	0xffffffff
	.align		4
        /*0008*/ 	.word	0x00000000
	.align		4
        /*000c*/ 	.word	0xfffffffe
	.align		4
        /*0010*/ 	.word	0x00000000
	.align		4
        /*0014*/ 	.word	0xfffffffd
	.align		4
        /*0018*/ 	.word	0x00000000
	.align		4
        /*001c*/ 	.word	0xfffffffc


//--------------------- .text._Z10pop_kerneliPf   --------------------------
	.section	.text._Z10pop_kerneliPf,"ax",@progbits
	.align	128
        .global         _Z10pop_kerneliPf
        .type           _Z10pop_kerneliPf,@function
        .size           _Z10pop_kerneliPf,(.L_x_1 - _Z10pop_kerneliPf)
        .other          _Z10pop_kerneliPf,@"STO_CUDA_ENTRY STV_DEFAULT"
_Z10pop_kerneliPf:
.text._Z10pop_kerneliPf:
[----:B------:R-:W-:Y:S01]  /*0000*/  LDC R1, c[0x0][0x37c] ;  /* 0x0000df00ff017b82 */ /* 0x000fe20000000800 */
[----:B------:R-:W0:Y:S07]  /*0010*/  S2R R0, SR_TID.X ;  /* 0x0000000000007919 */ /* 0x000e2e0000002100 */
[----:B------:R-:W0:Y:S01]  /*0020*/  S2UR UR4, SR_CTAID.X ;  /* 0x00000000000479c3 */ /* 0x000e220000002500 */
[----:B------:R-:W1:Y:S07]  /*0030*/  LDCU UR5, c[0x0][0x380] ;  /* 0x00007000ff0577ac */ /* 0x000e6e0008000800 */
[----:B------:R-:W0:Y:S02]  /*0040*/  LDC R5, c[0x0][0x360] ;  /* 0x0000d800ff057b82 */ /* 0x000e240000000800 */
[----:B0-----:R-:W-:-:S05]  /*0050*/  IMAD R5, R5, UR4, R0 ;  /* 0x0000000405057c24 */ /* 0x001fca000f8e0200 */
[----:B-1----:R-:W-:-:S13]  /*0060*/  ISETP.GE.AND P0, PT, R5, UR5, PT ;  /* 0x0000000505007c0c */ /* 0x002fda000bf06270 */
[----:B------:R-:W-:Y:S05]  /*0070*/  @P0 EXIT ;  /* 0x000000000000094d */ /* 0x000fea0003800000 */
[----:B------:R-:W0:Y:S01]  /*0080*/  LDC.64 R2, c[0x0][0x388] ;  /* 0x0000e200ff027b82 */ /* 0x000e220000000a00 */
[----:B------:R-:W1:Y:S01]  /*0090*/  LDCU.64 UR4, c[0x0][0x358] ;  /* 0x00006b00ff0477ac */ /* 0x000e620008000a00 */
[----:B0-----:R-:W-:-:S05]  /*00a0*/  IMAD.WIDE R2, R5, 0x4, R2 ;  /* 0x0000000405027825 */ /* 0x001fca00078e0202 */
[----:B-1----:R-:W2:Y:S02]  /*00b0*/  LDG.E R0, desc[UR4][R2.64] ;  /* 0x0000000402007981 */ /* 0x002ea4000c1e1900 */
[----:B--2---:R-:W0:Y:S02]  /*00c0*/  F2F.F64.F32 R4, R0 ;  /* 0x0000000000047310 */ /* 0x004e240000201800 */
[----:B0-----:R-:W-:-:S08]  /*00d0*/  DFMA R4, R4, 42, RZ ;  /* 0x404500000404782b */ /* 0x001fd000000000ff */
[----:B------:R-:W-:-:S08]  /*00e0*/  DADD R4, R4, 98988 ;  /* 0x40f82ac004047429 */ /* 0x000fd00000000000 */
[----:B------:R-:W-:-:S10]  /*00f0*/  DADD R4, R4, -98988 ;  /* 0xc0f82ac004047429 */ /* 0x000fd40000000000 */
[----:B------:R-:W0:Y:S02]  /*0100*/  F2F.F32.F64 R5, R4 ;  /* 0x0000000400057310 */ /* 0x000e240000301000 */
[----:B0-----:R-:W-:Y:S01]  /*0110*/  STG.E desc[UR4][R2.64], R5 ;  /* 0x0000000502007986 */ /* 0x001fe2000c101904 */
[----:B------:R-:W-:Y:S05]  /*0120*/  EXIT ;  /* 0x000000000000794d */ /* 0x000fea0003800000 */
.L_x_0:
[----:B------:R-:W-:-:S00]  /*0130*/  BRA `(.L_x_0) ;  /* 0xfffffffc00fc7947 */ /* 0x000fc0000383ffff */
[----:B------:R-:W-:-:S00]  /*0140*/  NOP ;  /* 0x0000000000007918 */ /* 0x000fc00000000000 */
        /* <DEDUP_REMOVED lines=11> */
.L_x_1:


//--------------------- .nv.shared.reserved.0     --------------------------
	.section	.nv.shared.reserved.0,"aw",@nobits
	.weak		__nv_reservedSMEM_offset_0_alias
	.size		__nv_reservedSMEM_offset_0_alias, 0, 64
	.other		__nv_reservedSMEM_offset_0_alias,@"STO_CUDA_RESERVED_SHARED STV_DEFAULT"
__nv_reservedSMEM_offset_0_alias:
	.zero		0
	.zero		64


//--------------------- .nv.constant0._Z10pop_kerneliPf --------------------------
	.section	.nv.constant0._Z10pop_kerneliPf,"a",@progbits
	.sectionflags	@""
	.align	4
.nv.constant0._Z10pop_kerneliPf:
	.zero		912


//--------------------- SYMBOLS --------------------------

	.type		.nv.reservedSmem.offset0,@object
	.size		.nv.reservedSmem.offset0,0x4
